	.headerflags	@"EF_CUDA_TEXMODE_UNIFIED EF_CUDA_64BIT_ADDRESS EF_CUDA_SM86 EF_CUDA_VIRTUAL_SM(EF_CUDA_SM86)"
	.elftype	@"ET_EXEC"


//--------------------- .nv.info                  --------------------------
	.section	.nv.info,"",@"SHT_CUDA_INFO"
	.align	4


	//----- nvinfo : EIATTR_REGCOUNT
	.align		4
        /*0000*/ 	.byte	0x04, 0x2f
        /*0002*/ 	.short	(.L_1 - .L_0)
	.align		4
.L_0:
        /*0004*/ 	.word	index@(causal_conv1d_fwd_kernel)
        /*0008*/ 	.word	0x00000022


	//----- nvinfo : EIATTR_MAX_STACK_SIZE
	.align		4
.L_1:
        /*000c*/ 	.byte	0x04, 0x23
        /*000e*/ 	.short	(.L_3 - .L_2)
	.align		4
.L_2:
        /*0010*/ 	.word	index@(causal_conv1d_fwd_kernel)
        /*0014*/ 	.word	0x00000000


	//----- nvinfo : EIATTR_MIN_STACK_SIZE
	.align		4
.L_3:
        /*0018*/ 	.byte	0x04, 0x12
        /*001a*/ 	.short	(.L_5 - .L_4)
	.align		4
.L_4:
        /*001c*/ 	.word	index@(causal_conv1d_fwd_kernel)
        /*0020*/ 	.word	0x00000000


	//----- nvinfo : EIATTR_FRAME_SIZE
	.align		4
.L_5:
        /*0024*/ 	.byte	0x04, 0x11
        /*0026*/ 	.short	(.L_7 - .L_6)
	.align		4
.L_6:
        /*0028*/ 	.word	index@(causal_conv1d_fwd_kernel)
        /*002c*/ 	.word	0x00000000
.L_7:


//--------------------- .nv.info.causal_conv1d_fwd_kernel --------------------------
	.section	.nv.info.causal_conv1d_fwd_kernel,"",@"SHT_CUDA_INFO"
	.align	4


	//----- nvinfo : EIATTR_CUDA_API_VERSION
	.align		4
        /*0000*/ 	.byte	0x04, 0x37
        /*0002*/ 	.short	(.L_9 - .L_8)
.L_8:
        /*0004*/ 	.word	0x0000007b


	//----- nvinfo : EIATTR_SW2861232_WAR
	.align		4
.L_9:
        /*0008*/ 	.byte	0x01, 0x35
	.zero		2


	//----- nvinfo : EIATTR_PARAM_CBANK
	.align		4
        /*000c*/ 	.byte	0x04, 0x0a
        /*000e*/ 	.short	(.L_11 - .L_10)
	.align		4
.L_10:
        /*0010*/ 	.word	index@(.nv.constant0.causal_conv1d_fwd_kernel)
        /*0014*/ 	.short	0x0160
        /*0016*/ 	.short	0x002c


	//----- nvinfo : EIATTR_CBANK_PARAM_SIZE
	.align		4
.L_11:
        /*0018*/ 	.byte	0x03, 0x19
        /*001a*/ 	.short	0x002c


	//----- nvinfo : EIATTR_KPARAM_INFO
	.align		4
        /*001c*/ 	.byte	0x04, 0x17
        /*001e*/ 	.short	(.L_13 - .L_12)
.L_12:
        /*0020*/ 	.word	0x00000000
        /*0024*/ 	.short	0x0005
        /*0026*/ 	.short	0x0028
        /*0028*/ 	.byte	0x00, 0xf0, 0x11, 0x00


	//----- nvinfo : EIATTR_KPARAM_INFO
	.align		4
.L_13:
        /*002c*/ 	.byte	0x04, 0x17
        /*002e*/ 	.short	(.L_15 - .L_14)
.L_14:
        /*0030*/ 	.word	0x00000000
        /*0034*/ 	.short	0x0004
        /*0036*/ 	.short	0x0020
        /*0038*/ 	.byte	0x00, 0xf0, 0x21, 0x00


	//----- nvinfo : EIATTR_KPARAM_INFO
	.align		4
.L_15:
        /*003c*/ 	.byte	0x04, 0x17
        /*003e*/ 	.short	(.L_17 - .L_16)
.L_16:
        /*0040*/ 	.word	0x00000000
        /*0044*/ 	.short	0x0003
        /*0046*/ 	.short	0x0018
        /*0048*/ 	.byte	0x00, 0xf0, 0x21, 0x00


	//----- nvinfo : EIATTR_KPARAM_INFO
	.align		4
.L_17:
        /*004c*/ 	.byte	0x04, 0x17
        /*004e*/ 	.short	(.L_19 - .L_18)
.L_18:
        /*0050*/ 	.word	0x00000000
        /*0054*/ 	.short	0x0002
        /*0056*/ 	.short	0x0010
        /*0058*/ 	.byte	0x00, 0xf0, 0x21, 0x00


	//----- nvinfo : EIATTR_KPARAM_INFO
	.align		4
.L_19:
        /*005c*/ 	.byte	0x04, 0x17
        /*005e*/ 	.short	(.L_21 - .L_20)
.L_20:
        /*0060*/ 	.word	0x00000000
        /*0064*/ 	.short	0x0001
        /*0066*/ 	.short	0x0008
        /*0068*/ 	.byte	0x00, 0xf0, 0x21, 0x00


	//----- nvinfo : EIATTR_KPARAM_INFO
	.align		4
.L_21:
        /*006c*/ 	.byte	0x04, 0x17
        /*006e*/ 	.short	(.L_23 - .L_22)
.L_22:
        /*0070*/ 	.word	0x00000000
        /*0074*/ 	.short	0x0000
        /*0076*/ 	.short	0x0000
        /*0078*/ 	.byte	0x00, 0xf0, 0x21, 0x00


	//----- nvinfo : EIATTR_MAXREG_COUNT
	.align		4
.L_23:
        /*007c*/ 	.byte	0x03, 0x1b
        /*007e*/ 	.short	0x00ff


	//----- nvinfo : EIATTR_COOP_GROUP_MASK_REGIDS
	.align		4
        /*0080*/ 	.byte	0x04, 0x29
        /*0082*/ 	.short	(.L_25 - .L_24)


	//   ....[0]....
.L_24:
        /*0084*/ 	.word	0xffffffff


	//   ....[1]....
        /*0088*/ 	.word	0xffffffff


	//   ....[2]....
        /*008c*/ 	.word	0xffffffff


	//   ....[3]....
        /*0090*/ 	.word	0xffffffff


	//   ....[4]....
        /*0094*/ 	.word	0xffffffff


	//   ....[5]....
        /*0098*/ 	.word	0xffffffff


	//   ....[6]....
        /*009c*/ 	.word	0xffffffff


	//   ....[7]....
        /*00a0*/ 	.word	0xffffffff


	//----- nvinfo : EIATTR_COOP_GROUP_INSTR_OFFSETS
	.align		4
.L_25:
        /*00a4*/ 	.byte	0x04, 0x28
        /*00a6*/ 	.short	(.L_27 - .L_26)


	//   ....[0]....
.L_26:
        /*00a8*/ 	.word	0x00000220


	//   ....[1]....
        /*00ac*/ 	.word	0x00000240


	//   ....[2]....
        /*00b0*/ 	.word	0x00000250


	//   ....[3]....
        /*00b4*/ 	.word	0x00000280


	//   ....[4]....
        /*00b8*/ 	.word	0x000002a0


	//   ....[5]....
        /*00bc*/ 	.word	0x000002c0


	//   ....[6]....
        /*00c0*/ 	.word	0x000007c0


	//   ....[7]....
        /*00c4*/ 	.word	0x000007e0


	//----- nvinfo : EIATTR_EXIT_INSTR_OFFSETS
	.align		4
.L_27:
        /*00c8*/ 	.byte	0x04, 0x1c
        /*00ca*/ 	.short	(.L_29 - .L_28)


	//   ....[0]....
.L_28:
        /*00cc*/ 	.word	0x000009c0


	//   ....[1]....
        /*00d0*/ 	.word	0x00000a00


	//----- nvinfo : EIATTR_MAX_THREADS
	.align		4
.L_29:
        /*00d4*/ 	.byte	0x04, 0x05
        /*00d6*/ 	.short	(.L_31 - .L_30)
.L_30:
        /*00d8*/ 	.word	0x00000080
        /*00dc*/ 	.word	0x00000001
        /*00e0*/ 	.word	0x00000001
.L_31:


//--------------------- .nv.rel.action            --------------------------
	.section	.nv.rel.action,"",@"SHT_CUDA_RELOCINFO"
	.align	8
	.sectionentsize	8
        /*0000*/ 	.byte	0x73, 0x00, 0x00, 0x00, 0x00, 0x00, 0x00, 0x00, 0x00, 0x00, 0x00, 0x11, 0x25, 0x00, 0x05, 0x36


//--------------------- .nv.constant0.causal_conv1d_fwd_kernel --------------------------
	.section	.nv.constant0.causal_conv1d_fwd_kernel,"a",@progbits
	.align	4
.nv.constant0.causal_conv1d_fwd_kernel:
	.zero		396


//--------------------- .text.causal_conv1d_fwd_kernel --------------------------
	.section	.text.causal_conv1d_fwd_kernel,"ax",@progbits
	.sectionflags	@"SHF_BARRIERS=1"
	.sectioninfo	@"SHI_REGISTERS=34"
	.align	128
        .global         causal_conv1d_fwd_kernel
        .type           causal_conv1d_fwd_kernel,@function
        .size           causal_conv1d_fwd_kernel,(.L_x_1 - causal_conv1d_fwd_kernel)
        .other          causal_conv1d_fwd_kernel,@"STO_CUDA_ENTRY STV_DEFAULT"
causal_conv1d_fwd_kernel:
.text.causal_conv1d_fwd_kernel:
[----:B------:R-:W-:-:S02]  /*0000*/  IMAD.MOV.U32 R1, RZ, RZ, c[0x0][0x28] ;  /* 0x00000a00ff017624 */ /* 0x000fc400078e00ff */
[----:B------:R-:W0:Y:S01]  /*0010*/  S2R R6, SR_CTAID.Y ;  /* 0x0000000000067919 */ /* 0x000e220000002600 */
[----:B------:R-:W-:Y:S01]  /*0020*/  IMAD.MOV.U32 R9, RZ, RZ, 0x4 ;  /* 0x00000004ff097424 */ /* 0x000fe200078e00ff */
[----:B------:R-:W-:Y:S01]  /*0030*/  ULDC.64 UR4, c[0x0][0x118] ;  /* 0x0000460000047ab9 */ /* 0x000fe20000000a00 */
[----:B0-----:R-:W-:-:S04]  /*0040*/  IMAD.SHL.U32 R6, R6, 0x2, RZ ;  /* 0x0000000206067824 */ /* 0x001fc800078e00ff */
[----:B------:R-:W-:-:S05]  /*0050*/  IMAD.WIDE R6, R6, R9, c[0x0][0x180] ;  /* 0x0000600006067625 */ /* 0x000fca00078e0209 */
[----:B------:R0:W2:Y:S01]  /*0060*/  LDG.E R8, [R6.64] ;  /* 0x0000000406087981 */ /* 0x0000a2000c1e1900 */
[----:B------:R-:W-:-:S03]  /*0070*/  IMAD.MOV.U32 R5, RZ, RZ, 0x2 ;  /* 0x00000002ff057424 */ /* 0x000fc600078e00ff */
[----:B------:R-:W1:Y:S04]  /*0080*/  S2R R0, SR_TID.X ;  /* 0x0000000000007919 */ /* 0x000e680000002100 */
[----:B------:R-:W3:Y:S04]  /*0090*/  S2R R3, SR_CTAID.X ;  /* 0x0000000000037919 */ /* 0x000ee80000002500 */
[----:B0-----:R0:W4:Y:S01]  /*00a0*/  LDG.E R7, [R6.64+0x4] ;  /* 0x0000040406077981 */ /* 0x001122000c1e1900 */
[----:B-1----:R-:W-:Y:S02]  /*00b0*/  SHF.R.U32.HI R12, RZ, 0x2, R0 ;  /* 0x00000002ff0c7819 */ /* 0x002fe40000011600 */
[----:B------:R-:W-:Y:S01]  /*00c0*/  LOP3.LUT P0, R13, R0, 0x3, RZ, 0xc0, !PT ;  /* 0x00000003000d7812 */ /* 0x000fe2000780c0ff */
[----:B---3--:R-:W-:Y:S01]  /*00d0*/  IMAD.SHL.U32 R3, R3, 0x20, RZ ;  /* 0x0000002003037824 */ /* 0x008fe200078e00ff */
[----:B------:R-:W-:-:S04]  /*00e0*/  SGXT.U32 R12, R12, 0x5 ;  /* 0x000000050c0c781a */ /* 0x000fc80000000000 */
[----:B------:R-:W-:-:S04]  /*00f0*/  LOP3.LUT R2, R3, R12, RZ, 0xfc, !PT ;  /* 0x0000000c03027212 */ /* 0x000fc800078efcff */
[C---:B------:R-:W-:Y:S01]  /*0100*/  ISETP.GE.AND P1, PT, R2.reuse, 0x800, PT ;  /* 0x000008000200780c */ /* 0x040fe20003f26270 */
[----:B------:R-:W-:Y:S01]  /*0110*/  IMAD.SHL.U32 R4, R2, 0x4, RZ ;  /* 0x0000000402047824 */ /* 0x000fe200078e00ff */
[----:B------:R-:W-:-:S03]  /*0120*/  PRMT R2, RZ, 0x7610, R2 ;  /* 0x00007610ff027816 */ /* 0x000fc60000000002 */
[----:B------:R-:W-:-:S06]  /*0130*/  IMAD.WIDE R4, R4, R5, c[0x0][0x170] ;  /* 0x00005c0004047625 */ /* 0x000fcc00078e0205 */
[----:B------:R-:W-:-:S05]  /*0140*/  IMAD.WIDE.U32 R10, R13, 0x2, R4 ;  /* 0x000000020d0a7825 */ /* 0x000fca00078e0004 */
[----:B------:R1:W3:Y:S01]  /*0150*/  @!P1 LDG.E.U16 R2, [R10.64] ;  /* 0x000000040a029981 */ /* 0x0002e2000c1e1500 */
[----:B------:R-:W-:Y:S01]  /*0160*/  ISETP.EQ.AND P2, PT, R13, 0x2, PT ;  /* 0x000000020d00780c */ /* 0x000fe20003f42270 */
[----:B--2---:R-:W-:-:S05]  /*0170*/  IMAD.WIDE R8, R8, R9, c[0x0][0x178] ;  /* 0x00005e0008087625 */ /* 0x004fca00078e0209 */
[----:B------:R2:W5:Y:S04]  /*0180*/  LDG.E R14, [R8.64] ;  /* 0x00000004080e7981 */ /* 0x000568000c1e1900 */
[----:B------:R2:W5:Y:S01]  /*0190*/  LDG.E R5, [R8.64+0x4] ;  /* 0x0000040408057981 */ /* 0x000562000c1e1900 */
[----:B-1----:R-:W-:Y:S02]  /*01a0*/  SEL R10, RZ, 0x3f800000, !P2 ;  /* 0x3f800000ff0a7807 */ /* 0x002fe40005000000 */
[----:B---3--:R-:W-:Y:S02]  /*01b0*/  SEL R15, R2, RZ, !P1 ;  /* 0x000000ff020f7207 */ /* 0x008fe40004800000 */
[----:B------:R-:W-:Y:S02]  /*01c0*/  FSEL R2, RZ, 1, P0 ;  /* 0x3f800000ff027808 */ /* 0x000fe40000000000 */
[----:B------:R-:W-:Y:S01]  /*01d0*/  ISETP.EQ.AND P1, PT, R13, 0x1, PT ;  /* 0x000000010d00780c */ /* 0x000fe20003f22270 */
[----:B------:R-:W-:-:S03]  /*01e0*/  HADD2.F32 R15, -RZ, R15.H0_H0 ;  /* 0x2000000fff0f7230 */ /* 0x000fc60000004100 */
[----:B------:R-:W-:Y:S02]  /*01f0*/  SEL R4, RZ, 0x3f800000, !P1 ;  /* 0x3f800000ff047807 */ /* 0x000fe40004800000 */
[----:B------:R-:W-:-:S03]  /*0200*/  FMUL R11, R2, R15 ;  /* 0x0000000f020b7220 */ /* 0x000fc60000400000 */
[----:B------:R-:W-:-:S03]  /*0210*/  FMUL R16, R4, R15 ;  /* 0x0000000f04107220 */ /* 0x000fc60000400000 */
[----:B------:R-:W1:Y:S01]  /*0220*/  SHFL.BFLY PT, R11, R11, 0x2, 0x1f ;  /* 0x0c401f000b0b7f89 */ /* 0x000e6200000e0000 */
[----:B------:R-:W-:-:S03]  /*0230*/  FMUL R17, R10, R15 ;  /* 0x0000000f0a117220 */ /* 0x000fc60000400000 */
[----:B--2---:R-:W2:Y:S04]  /*0240*/  SHFL.BFLY PT, R9, R16, 0x2, 0x1f ;  /* 0x0c401f0010097f89 */ /* 0x004ea800000e0000 */
[----:B------:R-:W3:Y:S01]  /*0250*/  SHFL.BFLY PT, R17, R17, 0x2, 0x1f ;  /* 0x0c401f0011117f89 */ /* 0x000ee200000e0000 */
[-C--:B-1----:R-:W-:Y:S01]  /*0260*/  FFMA R8, R2, R15.reuse, R11 ;  /* 0x0000000f02087223 */ /* 0x082fe2000000000b */
[----:B--2---:R-:W-:-:S04]  /*0270*/  FFMA R4, R4, R15, R9 ;  /* 0x0000000f04047223 */ /* 0x004fc80000000009 */
[----:B------:R-:W1:Y:S01]  /*0280*/  SHFL.BFLY PT, R9, R8, 0x1, 0x1f ;  /* 0x0c201f0008097f89 */ /* 0x000e6200000e0000 */
[----:B---3--:R-:W-:-:S03]  /*0290*/  FFMA R10, R10, R15, R17 ;  /* 0x0000000f0a0a7223 */ /* 0x008fc60000000011 */
[----:B------:R-:W2:Y:S01]  /*02a0*/  SHFL.BFLY PT, R23, R4, 0x1, 0x1f ;  /* 0x0c201f0004177f89 */ /* 0x000ea200000e0000 */
[----:B0-----:R-:W-:-:S03]  /*02b0*/  SHF.R.U32.HI R6, RZ, 0x5, R0 ;  /* 0x00000005ff067819 */ /* 0x001fc60000011600 */
[----:B------:R-:W0:Y:S01]  /*02c0*/  SHFL.BFLY PT, R21, R10, 0x1, 0x1f ;  /* 0x0c201f000a157f89 */ /* 0x000e2200000e0000 */
[----:B----4-:R-:W-:Y:S01]  /*02d0*/  IMAD.SHL.U32 R7, R7, 0x4, RZ ;  /* 0x0000000407077824 */ /* 0x010fe200078e00ff */
[----:B------:R-:W-:Y:S02]  /*02e0*/  SGXT.U32 R6, R6, 0x2 ;  /* 0x000000020606781a */ /* 0x000fe40000000000 */
[----:B------:R-:W-:Y:S02]  /*02f0*/  LOP3.LUT R2, R3, 0x1f, R0, 0xf8, !PT ;  /* 0x0000001f03027812 */ /* 0x000fe400078ef800 */
[C---:B------:R-:W-:Y:S02]  /*0300*/  LOP3.LUT R25, R7.reuse, R6, RZ, 0xfc, !PT ;  /* 0x0000000607197212 */ /* 0x040fe400078efcff */
[----:B------:R-:W-:Y:S02]  /*0310*/  SHF.R.S32.HI R3, RZ, 0x1f, R2 ;  /* 0x0000001fff037819 */ /* 0x000fe40000011402 */
[----:B------:R-:W-:Y:S01]  /*0320*/  IADD3 R11, R7, -0x3, RZ ;  /* 0xfffffffd070b7810 */ /* 0x000fe20007ffe0ff */
[----:B-1----:R-:W-:-:S02]  /*0330*/  FADD R27, R8, R9 ;  /* 0x00000009081b7221 */ /* 0x002fc40000000000 */
[----:B------:R-:W-:Y:S01]  /*0340*/  IMAD.WIDE R8, R25, 0x800, R2 ;  /* 0x0000080019087825 */ /* 0x000fe200078e0202 */
[----:B--2---:R-:W-:-:S03]  /*0350*/  FADD R23, R4, R23 ;  /* 0x0000001704177221 */ /* 0x004fc60000000000 */
[----:B------:R-:W-:Y:S01]  /*0360*/  IMAD.MOV.U32 R17, RZ, RZ, 0x1000 ;  /* 0x00001000ff117424 */ /* 0x000fe200078e00ff */
[----:B------:R-:W-:Y:S02]  /*0370*/  SHF.L.U64.HI R3, R8, 0x1, R9 ;  /* 0x0000000108037819 */ /* 0x000fe40000010209 */
[----:B------:R-:W-:Y:S01]  /*0380*/  IADD3 R9, P1, R6, R11, RZ ;  /* 0x0000000b06097210 */ /* 0x000fe20007f3e0ff */
[----:B0-----:R-:W-:Y:S01]  /*0390*/  FADD R21, R10, R21 ;  /* 0x000000150a157221 */ /* 0x001fe20000000000 */
[----:B------:R-:W-:Y:S02]  /*03a0*/  IADD3 R29, R7, -0x2, RZ ;  /* 0xfffffffe071d7810 */ /* 0x000fe40007ffe0ff */
[----:B------:R-:W-:Y:S02]  /*03b0*/  LEA.HI.X.SX32 R10, R11, RZ, 0x1, P1 ;  /* 0x000000ff0b0a7211 */ /* 0x000fe400008f0eff */
[----:B------:R-:W-:Y:S01]  /*03c0*/  IADD3 R7, R7, -0x1, RZ ;  /* 0xffffffff07077810 */ /* 0x000fe20007ffe0ff */
[----:B------:R0:W-:Y:S01]  /*03d0*/  STS [R12.X4], R27 ;  /* 0x0000001b0c007388 */ /* 0x0001e20000004800 */
[----:B------:R-:W-:Y:S01]  /*03e0*/  IMAD.SHL.U32 R19, R8, 0x2, RZ ;  /* 0x0000000208137824 */ /* 0x000fe200078e00ff */
[----:B------:R-:W-:-:S02]  /*03f0*/  IADD3 R11, P3, R6, R29, RZ ;  /* 0x0000001d060b7210 */ /* 0x000fc40007f7e0ff */
[----:B0-----:R-:W-:Y:S02]  /*0400*/  IADD3 R27, P4, R6, R7, RZ ;  /* 0x00000007061b7210 */ /* 0x001fe40007f9e0ff */
[----:B------:R-:W-:Y:S02]  /*0410*/  LEA.HI.X.SX32 R29, R29, RZ, 0x1, P3 ;  /* 0x000000ff1d1d7211 */ /* 0x000fe400018f0eff */
[----:B------:R-:W-:Y:S02]  /*0420*/  LEA.HI.X.SX32 R18, R7, RZ, 0x1, P4 ;  /* 0x000000ff07127211 */ /* 0x000fe400020f0eff */
[----:B------:R-:W-:Y:S02]  /*0430*/  PRMT R20, RZ, 0x7610, R20 ;  /* 0x00007610ff147816 */ /* 0x000fe40000000014 */
[----:B-----5:R-:W-:Y:S02]  /*0440*/  SHF.R.S32.HI R4, RZ, 0x1f, R14 ;  /* 0x0000001fff047819 */ /* 0x020fe4000001140e */
[----:B------:R-:W-:-:S04]  /*0450*/  IADD3 R16, P0, -R14, R5, RZ ;  /* 0x000000050e107210 */ /* 0x000fc80007f1e1ff */
[----:B------:R-:W-:Y:S01]  /*0460*/  LEA.HI.X.SX32 R31, R5, ~R4, 0x1, P0 ;  /* 0x80000004051f7211 */ /* 0x000fe200000f0eff */
[----:B------:R-:W-:Y:S01]  /*0470*/  IMAD.WIDE R4, R14, R17, c[0x0][0x160] ;  /* 0x000058000e047625 */ /* 0x000fe200078e0211 */
[C---:B------:R-:W-:Y:S02]  /*0480*/  ISETP.GE.U32.AND P1, PT, R9.reuse, R16, PT ;  /* 0x000000100900720c */ /* 0x040fe40003f26070 */
[C---:B------:R-:W-:Y:S02]  /*0490*/  ISETP.GT.U32.AND P0, PT, R9.reuse, -0x1, PT ;  /* 0xffffffff0900780c */ /* 0x040fe40003f04070 */
[C---:B------:R-:W-:Y:S02]  /*04a0*/  LEA R8, P2, R9.reuse, R4, 0xc ;  /* 0x0000000409087211 */ /* 0x040fe400078460ff */
[----:B------:R-:W-:Y:S02]  /*04b0*/  ISETP.GE.AND.EX P1, PT, R10, R31, PT, P1 ;  /* 0x0000001f0a00720c */ /* 0x000fe40003f26310 */
[----:B------:R-:W-:-:S02]  /*04c0*/  LEA.HI.X R9, R9, R5, R10, 0xc, P2 ;  /* 0x0000000509097211 */ /* 0x000fc400010f640a */
[----:B------:R-:W-:Y:S02]  /*04d0*/  ISETP.GT.AND.EX P1, PT, R10, -0x1, !P1, P0 ;  /* 0xffffffff0a00780c */ /* 0x000fe40004f24300 */
[C---:B------:R-:W-:Y:S02]  /*04e0*/  LEA R10, P4, R11.reuse, R4, 0xc ;  /* 0x000000040b0a7211 */ /* 0x040fe400078860ff */
[----:B------:R-:W-:Y:S02]  /*04f0*/  ISETP.GE.U32.AND P3, PT, R11, R16, PT ;  /* 0x000000100b00720c */ /* 0x000fe40003f66070 */
[----:B------:R-:W-:Y:S02]  /*0500*/  LEA R6, P5, R27, R4, 0xc ;  /* 0x000000041b067211 */ /* 0x000fe400078a60ff */
[C---:B------:R-:W-:Y:S02]  /*0510*/  ISETP.GT.U32.AND P2, PT, R11.reuse, -0x1, PT ;  /* 0xffffffff0b00780c */ /* 0x040fe40003f44070 */
[----:B------:R-:W-:-:S02]  /*0520*/  LEA.HI.X R11, R11, R5, R29, 0xc, P4 ;  /* 0x000000050b0b7211 */ /* 0x000fc400020f641d */
[----:B------:R-:W-:Y:S02]  /*0530*/  ISETP.GE.U32.AND P4, PT, R27, R16, PT ;  /* 0x000000101b00720c */ /* 0x000fe40003f86070 */
[----:B------:R-:W-:Y:S02]  /*0540*/  ISETP.GE.AND.EX P3, PT, R29, R31, PT, P3 ;  /* 0x0000001f1d00720c */ /* 0x000fe40003f66330 */
[C---:B------:R-:W-:Y:S02]  /*0550*/  LEA.HI.X R7, R27.reuse, R5, R18, 0xc, P5 ;  /* 0x000000051b077211 */ /* 0x040fe400028f6412 */
[----:B------:R-:W-:Y:S02]  /*0560*/  ISETP.GT.U32.AND P5, PT, R16, R25, PT ;  /* 0x000000191000720c */ /* 0x000fe40003fa4070 */
[----:B------:R-:W-:Y:S02]  /*0570*/  SHF.R.S32.HI R16, RZ, 0x1f, R25 ;  /* 0x0000001fff107819 */ /* 0x000fe40000011419 */
[----:B------:R-:W-:-:S02]  /*0580*/  ISETP.GT.U32.AND P0, PT, R27, -0x1, PT ;  /* 0xffffffff1b00780c */ /* 0x000fc40003f04070 */
[----:B------:R-:W-:Y:S02]  /*0590*/  ISETP.GE.AND.EX P4, PT, R18, R31, PT, P4 ;  /* 0x0000001f1200720c */ /* 0x000fe40003f86340 */
[----:B------:R-:W-:Y:S02]  /*05a0*/  ISETP.GT.AND.EX P2, PT, R29, -0x1, !P3, P2 ;  /* 0xffffffff1d00780c */ /* 0x000fe40005f44320 */
[----:B------:R-:W-:Y:S02]  /*05b0*/  ISETP.LT.U32.AND P1, PT, R2, 0x800, P1 ;  /* 0x000008000200780c */ /* 0x000fe40000f21070 */
[----:B------:R-:W-:Y:S02]  /*05c0*/  ISETP.GT.AND.EX P5, PT, R31, R16, PT, P5 ;  /* 0x000000101f00720c */ /* 0x000fe40003fa4350 */
[----:B------:R-:W-:Y:S02]  /*05d0*/  ISETP.GT.AND.EX P0, PT, R18, -0x1, !P4, P0 ;  /* 0xffffffff1200780c */ /* 0x000fe40006704300 */
[C---:B------:R-:W-:Y:S01]  /*05e0*/  ISETP.LT.U32.AND P2, PT, R2.reuse, 0x800, P2 ;  /* 0x000008000200780c */ /* 0x040fe20001741070 */
[----:B------:R-:W-:Y:S01]  /*05f0*/  IMAD.WIDE R8, R2, 0x2, R8 ;  /* 0x0000000202087825 */ /* 0x000fe200078e0208 */
[----:B------:R-:W-:-:S02]  /*0600*/  ISETP.GT.AND P5, PT, R25, -0x1, P5 ;  /* 0xffffffff1900780c */ /* 0x000fc40002fa4270 */
[----:B------:R-:W-:Y:S02]  /*0610*/  PRMT R16, RZ, 0x7610, R16 ;  /* 0x00007610ff107816 */ /* 0x000fe40000000010 */
[C---:B------:R-:W-:Y:S01]  /*0620*/  ISETP.LT.U32.AND P3, PT, R2.reuse, 0x800, P0 ;  /* 0x000008000200780c */ /* 0x040fe20000761070 */
[C---:B------:R-:W-:Y:S01]  /*0630*/  IMAD.WIDE R10, R2.reuse, 0x2, R10 ;  /* 0x00000002020a7825 */ /* 0x040fe200078e020a */
[C---:B------:R-:W-:Y:S02]  /*0640*/  ISETP.LT.U32.AND P0, PT, R2.reuse, 0x800, P5 ;  /* 0x000008000200780c */ /* 0x040fe40002f01070 */
[----:B------:R-:W-:Y:S01]  /*0650*/  PRMT R18, RZ, 0x7610, R18 ;  /* 0x00007610ff127816 */ /* 0x000fe20000000012 */
[----:B------:R-:W-:Y:S01]  /*0660*/  IMAD.WIDE R6, R2, 0x2, R6 ;  /* 0x0000000202067825 */ /* 0x000fe200078e0206 */
[----:B------:R-:W-:Y:S01]  /*0670*/  LOP3.LUT R2, R0, 0x1f, RZ, 0xc0, !PT ;  /* 0x0000001f00027812 */ /* 0x000fe200078ec0ff */
[----:B------:R0:W2:Y:S04]  /*0680*/  @P1 LDG.E.U16 R16, [R8.64] ;  /* 0x0000000408101981 */ /* 0x0000a8000c1e1500 */
[----:B------:R-:W-:Y:S06]  /*0690*/  BAR.SYNC 0x0 ;  /* 0x0000000000007b1d */ /* 0x000fec0000000000 */
[----:B------:R-:W-:Y:S01]  /*06a0*/  IADD3 R4, P6, R4, R19, RZ ;  /* 0x0000001304047210 */ /* 0x000fe20007fde0ff */
[----:B------:R1:W3:Y:S01]  /*06b0*/  @P2 LDG.E.U16 R18, [R10.64] ;  /* 0x000000040a122981 */ /* 0x0002e2000c1e1500 */
[----:B0-----:R-:W-:-:S03]  /*06c0*/  PRMT R9, RZ, 0x7610, R9 ;  /* 0x00007610ff097816 */ /* 0x001fc60000000009 */
[----:B------:R-:W-:Y:S01]  /*06d0*/  LDS R0, [R2.X4] ;  /* 0x0000000002007984 */ /* 0x000fe20000004800 */
[----:B------:R-:W-:-:S03]  /*06e0*/  IMAD.X R5, R5, 0x1, R3, P6 ;  /* 0x0000000105057824 */ /* 0x000fc600030e0603 */
[----:B------:R-:W-:Y:S06]  /*06f0*/  BAR.SYNC 0x0 ;  /* 0x0000000000007b1d */ /* 0x000fec0000000000 */
[----:B------:R-:W-:Y:S04]  /*0700*/  STS [R12.X4], R23 ;  /* 0x000000170c007388 */ /* 0x000fe80000004800 */
[----:B------:R-:W-:Y:S06]  /*0710*/  BAR.SYNC 0x0 ;  /* 0x0000000000007b1d */ /* 0x000fec0000000000 */
[----:B------:R0:W4:Y:S04]  /*0720*/  @P3 LDG.E.U16 R20, [R6.64] ;  /* 0x0000000406143981 */ /* 0x000128000c1e1500 */
[----:B------:R-:W-:Y:S04]  /*0730*/  LDS R8, [R2.X4] ;  /* 0x0000000002087984 */ /* 0x000fe80000004800 */
[----:B------:R-:W-:Y:S06]  /*0740*/  BAR.SYNC 0x0 ;  /* 0x0000000000007b1d */ /* 0x000fec0000000000 */
[----:B------:R-:W-:Y:S04]  /*0750*/  STS [R12.X4], R21 ;  /* 0x000000150c007388 */ /* 0x000fe80000004800 */
[----:B------:R-:W-:Y:S06]  /*0760*/  BAR.SYNC 0x0 ;  /* 0x0000000000007b1d */ /* 0x000fec0000000000 */
[----:B------:R5:W4:Y:S01]  /*0770*/  @P0 LDG.E.U16 R9, [R4.64] ;  /* 0x0000000404090981 */ /* 0x000b22000c1e1500 */
[----:B------:R-:W-:-:S03]  /*0780*/  ISETP.EQ.AND P1, PT, R13, 0x3, PT ;  /* 0x000000030d00780c */ /* 0x000fc60003f22270 */
[----:B0-----:R-:W-:Y:S01]  /*0790*/  LDS R6, [R2.X4] ;  /* 0x0000000002067984 */ /* 0x001fe20000004800 */
[----:B-1----:R-:W-:-:S05]  /*07a0*/  SEL R10, RZ, 0x3f800000, !P1 ;  /* 0x3f800000ff0a7807 */ /* 0x002fca0004800000 */
[----:B------:R-:W-:-:S05]  /*07b0*/  FMUL R11, R15, R10 ;  /* 0x0000000a0f0b7220 */ /* 0x000fca0000400000 */
[----:B------:R-:W0:Y:S02]  /*07c0*/  SHFL.BFLY PT, R22, R11, 0x2, 0x1f ;  /* 0x0c401f000b167f89 */ /* 0x000e2400000e0000 */
[----:B0-----:R-:W-:-:S05]  /*07d0*/  FFMA R22, R15, R10, R22 ;  /* 0x0000000a0f167223 */ /* 0x001fca0000000016 */
[----:B------:R-:W0:Y:S02]  /*07e0*/  SHFL.BFLY PT, R7, R22, 0x1, 0x1f ;  /* 0x0c201f0016077f89 */ /* 0x000e2400000e0000 */
[----:B0-----:R-:W-:Y:S02]  /*07f0*/  FADD R13, R22, R7 ;  /* 0x00000007160d7221 */ /* 0x001fe40000000000 */
[----:B------:R-:W-:Y:S06]  /*0800*/  BAR.SYNC 0x0 ;  /* 0x0000000000007b1d */ /* 0x000fec0000000000 */
[----:B------:R-:W-:Y:S04]  /*0810*/  STS [R12.X4], R13 ;  /* 0x0000000d0c007388 */ /* 0x000fe80000004800 */
[----:B------:R-:W-:Y:S06]  /*0820*/  BAR.SYNC 0x0 ;  /* 0x0000000000007b1d */ /* 0x000fec0000000000 */
[----:B-----5:R-:W0:Y:S01]  /*0830*/  LDS R4, [R2.X4] ;  /* 0x0000000002047984 */ /* 0x020e220000004800 */
[----:B------:R-:W-:-:S04]  /*0840*/  IMAD.WIDE R14, R14, R17, c[0x0][0x168] ;  /* 0x00005a000e0e7625 */ /* 0x000fc800078e0211 */
[----:B--2---:R-:W-:-:S05]  /*0850*/  HADD2.F32 R7, -RZ, R16.H0_H0 ;  /* 0x20000010ff077230 */ /* 0x004fca0000004100 */
[----:B------:R-:W-:Y:S01]  /*0860*/  FFMA R7, R0, R7, RZ ;  /* 0x0000000700077223 */ /* 0x000fe200000000ff */
[----:B---3--:R-:W-:-:S05]  /*0870*/  HADD2.F32 R5, -RZ, R18.H0_H0 ;  /* 0x20000012ff057230 */ /* 0x008fca0000004100 */
[----:B------:R-:W-:Y:S01]  /*0880*/  FFMA R5, R8, R5, R7 ;  /* 0x0000000508057223 */ /* 0x000fe20000000007 */
[----:B----4-:R-:W-:-:S05]  /*0890*/  HADD2.F32 R11, -RZ, R20.H0_H0 ;  /* 0x20000014ff0b7230 */ /* 0x010fca0000004100 */
[----:B------:R-:W-:Y:S01]  /*08a0*/  FFMA R11, R6, R11, R5 ;  /* 0x0000000b060b7223 */ /* 0x000fe20000000005 */
[----:B------:R-:W-:-:S05]  /*08b0*/  HADD2.F32 R9, -RZ, R9.H0_H0 ;  /* 0x20000009ff097230 */ /* 0x000fca0000004100 */
[----:B0-----:R-:W-:-:S04]  /*08c0*/  FFMA R4, R4, R9, R11 ;  /* 0x0000000904047223 */ /* 0x001fc8000000000b */
[----:B------:R-:W-:-:S04]  /*08d0*/  FADD R0, RZ, -R4 ;  /* 0x80000004ff007221 */ /* 0x000fc80000000000 */
[----:B------:R-:W-:-:S05]  /*08e0*/  FMUL R0, R0, 1.4426950216293334961 ;  /* 0x3fb8aa3b00007820 */ /* 0x000fca0000400000 */
[----:B------:R-:W-:-:S13]  /*08f0*/  FSETP.GEU.AND P1, PT, R0, -126, PT ;  /* 0xc2fc00000000780b */ /* 0x000fda0003f2e000 */
[----:B------:R-:W-:-:S04]  /*0900*/  @!P1 FMUL R0, R0, 0.5 ;  /* 0x3f00000000009820 */ /* 0x000fc80000400000 */
[----:B------:R-:W0:Y:S02]  /*0910*/  MUFU.EX2 R2, R0 ;  /* 0x0000000000027308 */ /* 0x000e240000000800 */
[----:B0-----:R-:W-:-:S04]  /*0920*/  @!P1 FMUL R2, R2, R2 ;  /* 0x0000000202029220 */ /* 0x001fc80000400000 */
[----:B------:R-:W-:-:S05]  /*0930*/  FADD R5, R2, 1 ;  /* 0x3f80000002057421 */ /* 0x000fca0000000000 */
[----:B------:R-:W-:Y:S01]  /*0940*/  FSETP.GT.AND P1, PT, R5, 8.50705917302346158658e+37, PT ;  /* 0x7e8000000500780b */ /* 0x000fe20003f24000 */
[----:B------:R-:W-:-:S12]  /*0950*/  IMAD.MOV.U32 R2, RZ, RZ, 0x3e800000 ;  /* 0x3e800000ff027424 */ /* 0x000fd800078e00ff */
[----:B------:R-:W-:-:S06]  /*0960*/  @P1 FMUL R5, R5, 0.25 ;  /* 0x3e80000005051820 */ /* 0x000fcc0000400000 */
[----:B------:R-:W0:Y:S01]  /*0970*/  MUFU.RCP R5, R5 ;  /* 0x0000000500057308 */ /* 0x000e220000001000 */
[----:B------:R-:W-:-:S05]  /*0980*/  FSEL R2, R2, 1, P1 ;  /* 0x3f80000002027808 */ /* 0x000fca0000800000 */
[----:B0-----:R-:W-:Y:S01]  /*0990*/  FMUL R7, R5, R2 ;  /* 0x0000000205077220 */ /* 0x001fe20000400000 */
[----:B------:R-:W-:-:S03]  /*09a0*/  IADD3 R2, P1, R14, R19, RZ ;  /* 0x000000130e027210 */ /* 0x000fc60007f3e0ff */
[----:B------:R-:W-:Y:S01]  /*09b0*/  FMUL R7, R4, R7 ;  /* 0x0000000704077220 */ /* 0x000fe20000400000 */
[----:B------:R-:W-:Y:S09]  /*09c0*/  @!P0 EXIT ;  /* 0x000000000000894d */ /* 0x000ff20003800000 */
[----:B------:R-:W-:Y:S01]  /*09d0*/  F2FP.PACK_AB R7, RZ, R7 ;  /* 0x00000007ff07723e */ /* 0x000fe200000000ff */
[----:B------:R-:W-:-:S05]  /*09e0*/  IMAD.X R3, R15, 0x1, R3, P1 ;  /* 0x000000010f037824 */ /* 0x000fca00008e0603 */
[----:B------:R-:W-:Y:S01]  /*09f0*/  STG.E.U16 [R2.64], R7 ;  /* 0x0000000702007986 */ /* 0x000fe2000c101504 */
[----:B------:R-:W-:Y:S05]  /*0a00*/  EXIT ;  /* 0x000000000000794d */ /* 0x000fea0003800000 */
.L_x_0:
[----:B------:R-:W-:-:S00]  /*0a10*/  BRA `(.L_x_0) ;  /* 0xfffffff000007947 */ /* 0x000fc0000383ffff */
[----:B------:R-:W-:-:S00]  /*0a20*/  NOP ;  /* 0x0000000000007918 */ /* 0x000fc00000000000 */
        /* <DEDUP_REMOVED lines=13> */
.L_x_1:


//--------------------- .nv.shared.causal_conv1d_fwd_kernel --------------------------
	.section	.nv.shared.causal_conv1d_fwd_kernel,"aw",@nobits
	.align	16
